//
// Generated by NVIDIA NVVM Compiler
//
// Compiler Build ID: CL-36424714
// Cuda compilation tools, release 13.0, V13.0.88
// Based on NVVM 20.0.0
//

.version 9.0
.target sm_100
.address_size 64

	// .globl	_Z27MaximumLikelihoodCUDAKerneliii

.visible .entry _Z27MaximumLikelihoodCUDAKerneliii(
	.param .u32 _Z27MaximumLikelihoodCUDAKerneliii_param_0,
	.param .u32 _Z27MaximumLikelihoodCUDAKerneliii_param_1,
	.param .u32 _Z27MaximumLikelihoodCUDAKerneliii_param_2
)
{


	ret;

}


// ===== COMPILED SASS (sm_100) =====

	.target	sm_100

	.elftype	@"ET_EXEC"


//--------------------- .note.nv.tkinfo           --------------------------
	.section	.note.nv.tkinfo,"",@"SHT_NOTE"
	.sectionflags	@"SHF_NOTE_NV_TKINFO"
	.tkinfo
        /*0018*/ 	.word	0x00000002
        /*0030*/ 	.string	""
        /*0030*/ 	.string	"ptxas"
        /*0030*/ 	.string	"Cuda compilation tools, release 13.0, V13.0.88"
        /*0030*/ 	.string	"Build cuda_13.0.r13.0/compiler.36424714_0"
        /*0030*/ 	.string	"-arch sm_100 -m 64 "



//--------------------- .note.nv.cuinfo           --------------------------
	.section	.note.nv.cuinfo,"",@"SHT_NOTE"
	.sectionflags	@"SHF_NOTE_NV_CUINFO"
        /*0018*/ 	.short	0x0002
        /*001a*/ 	.short	0x0064
        /*001c*/ 	.short	0x0082
	.zero		2


//--------------------- .nv.info                  --------------------------
	.section	.nv.info,"",@"SHT_CUDA_INFO"
	.align	4


	//----- nvinfo : EIATTR_REGCOUNT
	.align		4
        /*0000*/ 	.byte	0x04, 0x2f
        /*0002*/ 	.short	(.L_1 - .L_0)
	.align		4
.L_0:
        /*0004*/ 	.word	index@(_Z27MaximumLikelihoodCUDAKerneliii)
        /*0008*/ 	.word	0x00000004


	//----- nvinfo : EIATTR_FRAME_SIZE
	.align		4
.L_1:
        /*000c*/ 	.byte	0x04, 0x11
        /*000e*/ 	.short	(.L_3 - .L_2)
	.align		4
.L_2:
        /*0010*/ 	.word	index@(_Z27MaximumLikelihoodCUDAKerneliii)
        /*0014*/ 	.word	0x00000000


	//----- nvinfo : EIATTR_MIN_STACK_SIZE
	.align		4
.L_3:
        /*0018*/ 	.byte	0x04, 0x12
        /*001a*/ 	.short	(.L_5 - .L_4)
	.align		4
.L_4:
        /*001c*/ 	.word	index@(_Z27MaximumLikelihoodCUDAKerneliii)
        /*0020*/ 	.word	0x00000000
.L_5:


//--------------------- .nv.compat                --------------------------
	.section	.nv.compat,"",@"SHT_CUDA_COMPAT_INFO"
	.align	4
        /*0000*/ 	.byte	0x02, 0x09, 0x00, 0x00, 0x02, 0x02, 0x01, 0x00, 0x02, 0x05, 0x05, 0x00, 0x03, 0x07, 0x01, 0x01
        /*0010*/ 	.byte	0x02, 0x03, 0x00, 0x00, 0x02, 0x06, 0x01, 0x00, 0x04, 0x0b, 0x08, 0x00, 0x09, 0x00, 0x00, 0x00
        /*0020*/ 	.byte	0x00, 0x00, 0x00, 0x00


//--------------------- .nv.info._Z27MaximumLikelihoodCUDAKerneliii --------------------------
	.section	.nv.info._Z27MaximumLikelihoodCUDAKerneliii,"",@"SHT_CUDA_INFO"
	.sectionflags	@""
	.align	4


	//----- nvinfo : EIATTR_CUDA_API_VERSION
	.align		4
        /*0000*/ 	.byte	0x04, 0x37
        /*0002*/ 	.short	(.L_7 - .L_6)
.L_6:
        /*0004*/ 	.word	0x00000082


	//----- nvinfo : EIATTR_KPARAM_INFO
	.align		4
.L_7:
        /*0008*/ 	.byte	0x04, 0x17
        /*000a*/ 	.short	(.L_9 - .L_8)
.L_8:
        /*000c*/ 	.word	0x00000000
        /*0010*/ 	.short	0x0002
        /*0012*/ 	.short	0x0008
        /*0014*/ 	.byte	0x00, 0xf0, 0x11, 0x00


	//----- nvinfo : EIATTR_KPARAM_INFO
	.align		4
.L_9:
        /*0018*/ 	.byte	0x04, 0x17
        /*001a*/ 	.short	(.L_11 - .L_10)
.L_10:
        /*001c*/ 	.word	0x00000000
        /*0020*/ 	.short	0x0001
        /*0022*/ 	.short	0x0004
        /*0024*/ 	.byte	0x00, 0xf0, 0x11, 0x00


	//----- nvinfo : EIATTR_KPARAM_INFO
	.align		4
.L_11:
        /*0028*/ 	.byte	0x04, 0x17
        /*002a*/ 	.short	(.L_13 - .L_12)
.L_12:
        /*002c*/ 	.word	0x00000000
        /*0030*/ 	.short	0x0000
        /*0032*/ 	.short	0x0000
        /*0034*/ 	.byte	0x00, 0xf0, 0x11, 0x00


	//----- nvinfo : EIATTR_SPARSE_MMA_MASK
	.align		4
.L_13:
        /*0038*/ 	.byte	0x03, 0x50
        /*003a*/ 	.short	0x0000


	//----- nvinfo : EIATTR_MAXREG_COUNT
	.align		4
        /*003c*/ 	.byte	0x03, 0x1b
        /*003e*/ 	.short	0x00ff


	//----- nvinfo : EIATTR_MERCURY_ISA_VERSION
	.align		4
        /*0040*/ 	.byte	0x03, 0x5f
        /*0042*/ 	.short	0x0101


	//----- nvinfo : EIATTR_VRC_CTA_INIT_COUNT
	.align		4
        /*0044*/ 	.byte	0x02, 0x4a
	.zero		1
	.zero		1


	//----- nvinfo : EIATTR_EXIT_INSTR_OFFSETS
	.align		4
        /*0048*/ 	.byte	0x04, 0x1c
        /*004a*/ 	.short	(.L_15 - .L_14)


	//   ....[0]....
.L_14:
        /*004c*/ 	.word	0x00000010


	//----- nvinfo : EIATTR_CBANK_PARAM_SIZE
	.align		4
.L_15:
        /*0050*/ 	.byte	0x03, 0x19
        /*0052*/ 	.short	0x000c


	//----- nvinfo : EIATTR_PARAM_CBANK
	.align		4
        /*0054*/ 	.byte	0x04, 0x0a
        /*0056*/ 	.short	(.L_17 - .L_16)
	.align		4
.L_16:
        /*0058*/ 	.word	index@(.nv.constant0._Z27MaximumLikelihoodCUDAKerneliii)
        /*005c*/ 	.short	0x0380
        /*005e*/ 	.short	0x000c


	//----- nvinfo : EIATTR_SW_WAR
	.align		4
.L_17:
        /*0060*/ 	.byte	0x04, 0x36
        /*0062*/ 	.short	(.L_19 - .L_18)
.L_18:
        /*0064*/ 	.word	0x00000008
.L_19:


//--------------------- .nv.callgraph             --------------------------
	.section	.nv.callgraph,"",@"SHT_CUDA_CALLGRAPH"
	.align	4
	.sectionentsize	8
	.align		4
        /*0000*/ 	.word	0x00000000
	.align		4
        /*0004*/ 	.word	0xffffffff
	.align		4
        /*0008*/ 	.word	0x00000000
	.align		4
        /*000c*/ 	.word	0xfffffffe
	.align		4
        /*0010*/ 	.word	0x00000000
	.align		4
        /*0014*/ 	.word	0xfffffffd
	.align		4
        /*0018*/ 	.word	0x00000000
	.align		4
        /*001c*/ 	.word	0xfffffffc


//--------------------- .text._Z27MaximumLikelihoodCUDAKerneliii --------------------------
	.section	.text._Z27MaximumLikelihoodCUDAKerneliii,"ax",@progbits
	.align	128
        .global         _Z27MaximumLikelihoodCUDAKerneliii
        .type           _Z27MaximumLikelihoodCUDAKerneliii,@function
        .size           _Z27MaximumLikelihoodCUDAKerneliii,(.L_x_1 - _Z27MaximumLikelihoodCUDAKerneliii)
        .other          _Z27MaximumLikelihoodCUDAKerneliii,@"STO_CUDA_ENTRY STV_DEFAULT"
_Z27MaximumLikelihoodCUDAKerneliii:
.text._Z27MaximumLikelihoodCUDAKerneliii:
[----:B------:R-:W-:Y:S01]  /*0000*/  LDC R1, c[0x0][0x37c] ;  /* 0x0000df00ff017b82 */ /* 0x000fe20000000800 */
[----:B------:R-:W-:Y:S05]  /*0010*/  EXIT ;  /* 0x000000000000794d */ /* 0x000fea0003800000 */
.L_x_0:
[----:B------:R-:W-:-:S00]  /*0020*/  BRA `(.L_x_0) ;  /* 0xfffffffc00fc7947 */ /* 0x000fc0000383ffff */
[----:B------:R-:W-:-:S00]  /*0030*/  NOP ;  /* 0x0000000000007918 */ /* 0x000fc00000000000 */
        /* <DEDUP_REMOVED lines=12> */
.L_x_1:


//--------------------- .nv.shared.reserved.0     --------------------------
	.section	.nv.shared.reserved.0,"aw",@nobits
	.weak		__nv_reservedSMEM_offset_0_alias
	.size		__nv_reservedSMEM_offset_0_alias, 0, 64
	.other		__nv_reservedSMEM_offset_0_alias,@"STO_CUDA_RESERVED_SHARED STV_DEFAULT"
__nv_reservedSMEM_offset_0_alias:
	.zero		0
	.zero		64


//--------------------- .nv.constant0._Z27MaximumLikelihoodCUDAKerneliii --------------------------
	.section	.nv.constant0._Z27MaximumLikelihoodCUDAKerneliii,"a",@progbits
	.sectionflags	@""
	.align	4
.nv.constant0._Z27MaximumLikelihoodCUDAKerneliii:
	.zero		908


//--------------------- SYMBOLS --------------------------

	.type		.nv.reservedSmem.offset0,@object
	.size		.nv.reservedSmem.offset0,0x4
